//
// Generated by NVIDIA NVVM Compiler
//
// Compiler Build ID: CL-36424714
// Cuda compilation tools, release 13.0, V13.0.88
// Based on NVVM 20.0.0
//

.version 9.0
.target sm_100
.address_size 64

	// .globl	_Z11MulMatricesPiS_S_i

.visible .entry _Z11MulMatricesPiS_S_i(
	.param .u64 .ptr .align 1 _Z11MulMatricesPiS_S_i_param_0,
	.param .u64 .ptr .align 1 _Z11MulMatricesPiS_S_i_param_1,
	.param .u64 .ptr .align 1 _Z11MulMatricesPiS_S_i_param_2,
	.param .u32 _Z11MulMatricesPiS_S_i_param_3
)
{
	.reg .pred 	%p<10>;
	.reg .b32 	%r<143>;
	.reg .b64 	%rd<47>;

	ld.param.u64 	%rd4, [_Z11MulMatricesPiS_S_i_param_0];
	ld.param.u64 	%rd5, [_Z11MulMatricesPiS_S_i_param_1];
	ld.param.u64 	%rd3, [_Z11MulMatricesPiS_S_i_param_2];
	ld.param.u32 	%r55, [_Z11MulMatricesPiS_S_i_param_3];
	cvta.to.global.u64 	%rd1, %rd5;
	cvta.to.global.u64 	%rd2, %rd4;
	mov.u32 	%r57, %ctaid.x;
	shl.b32 	%r58, %r57, 3;
	mov.u32 	%r59, %tid.x;
	add.s32 	%r1, %r58, %r59;
	mov.u32 	%r60, %ctaid.y;
	shl.b32 	%r2, %r60, 3;
	mov.u32 	%r3, %tid.y;
	add.s32 	%r4, %r2, %r3;
	setp.lt.s32 	%p1, %r55, 1;
	mov.b32 	%r142, 0;
	@%p1 bra 	$L__BB0_12;
	mul.lo.s32 	%r5, %r55, %r1;
	and.b32  	%r6, %r55, 7;
	setp.lt.u32 	%p2, %r55, 8;
	mov.b32 	%r137, 0;
	mov.u32 	%r142, %r137;
	@%p2 bra 	$L__BB0_4;
	and.b32  	%r137, %r55, 2147483640;
	neg.s32 	%r131, %r137;
	add.s32 	%r64, %r3, %r55;
	add.s32 	%r130, %r64, %r2;
	shl.b32 	%r10, %r55, 3;
	shl.b32 	%r65, %r55, 1;
	add.s32 	%r129, %r4, %r65;
	mad.lo.s32 	%r128, %r55, 3, %r4;
	shl.b32 	%r66, %r55, 2;
	add.s32 	%r127, %r4, %r66;
	mad.lo.s32 	%r126, %r55, 5, %r4;
	mad.lo.s32 	%r125, %r55, 6, %r4;
	mad.lo.s32 	%r124, %r55, 7, %r4;
	mov.b32 	%r142, 0;
	mov.u32 	%r122, %r5;
	mov.u32 	%r123, %r4;
$L__BB0_3:
	.pragma "nounroll";
	mul.wide.s32 	%rd6, %r122, 4;
	add.s64 	%rd7, %rd2, %rd6;
	ld.global.u32 	%r67, [%rd7];
	mul.wide.u32 	%rd8, %r123, 4;
	add.s64 	%rd9, %rd1, %rd8;
	ld.global.u32 	%r68, [%rd9];
	mad.lo.s32 	%r69, %r68, %r67, %r142;
	ld.global.u32 	%r70, [%rd7+4];
	mul.wide.u32 	%rd10, %r130, 4;
	add.s64 	%rd11, %rd1, %rd10;
	ld.global.u32 	%r71, [%rd11];
	mad.lo.s32 	%r72, %r71, %r70, %r69;
	ld.global.u32 	%r73, [%rd7+8];
	mul.wide.u32 	%rd12, %r129, 4;
	add.s64 	%rd13, %rd1, %rd12;
	ld.global.u32 	%r74, [%rd13];
	mad.lo.s32 	%r75, %r74, %r73, %r72;
	ld.global.u32 	%r76, [%rd7+12];
	mul.wide.u32 	%rd14, %r128, 4;
	add.s64 	%rd15, %rd1, %rd14;
	ld.global.u32 	%r77, [%rd15];
	mad.lo.s32 	%r78, %r77, %r76, %r75;
	ld.global.u32 	%r79, [%rd7+16];
	mul.wide.u32 	%rd16, %r127, 4;
	add.s64 	%rd17, %rd1, %rd16;
	ld.global.u32 	%r80, [%rd17];
	mad.lo.s32 	%r81, %r80, %r79, %r78;
	ld.global.u32 	%r82, [%rd7+20];
	mul.wide.u32 	%rd18, %r126, 4;
	add.s64 	%rd19, %rd1, %rd18;
	ld.global.u32 	%r83, [%rd19];
	mad.lo.s32 	%r84, %r83, %r82, %r81;
	ld.global.u32 	%r85, [%rd7+24];
	mul.wide.u32 	%rd20, %r125, 4;
	add.s64 	%rd21, %rd1, %rd20;
	ld.global.u32 	%r86, [%rd21];
	mad.lo.s32 	%r87, %r86, %r85, %r84;
	ld.global.u32 	%r88, [%rd7+28];
	mul.wide.u32 	%rd22, %r124, 4;
	add.s64 	%rd23, %rd1, %rd22;
	ld.global.u32 	%r89, [%rd23];
	mad.lo.s32 	%r142, %r89, %r88, %r87;
	add.s32 	%r131, %r131, 8;
	add.s32 	%r130, %r130, %r10;
	add.s32 	%r129, %r129, %r10;
	add.s32 	%r128, %r128, %r10;
	add.s32 	%r127, %r127, %r10;
	add.s32 	%r126, %r126, %r10;
	add.s32 	%r125, %r125, %r10;
	add.s32 	%r124, %r124, %r10;
	add.s32 	%r123, %r123, %r10;
	add.s32 	%r122, %r122, 8;
	setp.ne.s32 	%p3, %r131, 0;
	@%p3 bra 	$L__BB0_3;
$L__BB0_4:
	setp.eq.s32 	%p4, %r6, 0;
	@%p4 bra 	$L__BB0_12;
	and.b32  	%r42, %r55, 3;
	setp.lt.u32 	%p5, %r6, 4;
	@%p5 bra 	$L__BB0_7;
	add.s32 	%r91, %r137, %r5;
	mul.wide.s32 	%rd24, %r91, 4;
	add.s64 	%rd25, %rd2, %rd24;
	ld.global.u32 	%r92, [%rd25];
	mad.lo.s32 	%r93, %r137, %r55, %r4;
	mul.wide.u32 	%rd26, %r93, 4;
	add.s64 	%rd27, %rd1, %rd26;
	ld.global.u32 	%r94, [%rd27];
	mad.lo.s32 	%r95, %r94, %r92, %r142;
	ld.global.u32 	%r96, [%rd25+4];
	add.s32 	%r97, %r93, %r55;
	mul.wide.u32 	%rd28, %r97, 4;
	add.s64 	%rd29, %rd1, %rd28;
	ld.global.u32 	%r98, [%rd29];
	mad.lo.s32 	%r99, %r98, %r96, %r95;
	ld.global.u32 	%r100, [%rd25+8];
	add.s32 	%r101, %r97, %r55;
	mul.wide.u32 	%rd30, %r101, 4;
	add.s64 	%rd31, %rd1, %rd30;
	ld.global.u32 	%r102, [%rd31];
	mad.lo.s32 	%r103, %r102, %r100, %r99;
	ld.global.u32 	%r104, [%rd25+12];
	add.s32 	%r105, %r101, %r55;
	mul.wide.u32 	%rd32, %r105, 4;
	add.s64 	%rd33, %rd1, %rd32;
	ld.global.u32 	%r106, [%rd33];
	mad.lo.s32 	%r142, %r106, %r104, %r103;
	add.s32 	%r137, %r137, 4;
$L__BB0_7:
	setp.eq.s32 	%p6, %r42, 0;
	@%p6 bra 	$L__BB0_12;
	setp.eq.s32 	%p7, %r42, 1;
	@%p7 bra 	$L__BB0_10;
	add.s32 	%r108, %r137, %r5;
	mul.wide.s32 	%rd34, %r108, 4;
	add.s64 	%rd35, %rd2, %rd34;
	ld.global.u32 	%r109, [%rd35];
	mad.lo.s32 	%r110, %r137, %r55, %r4;
	mul.wide.u32 	%rd36, %r110, 4;
	add.s64 	%rd37, %rd1, %rd36;
	ld.global.u32 	%r111, [%rd37];
	mad.lo.s32 	%r112, %r111, %r109, %r142;
	ld.global.u32 	%r113, [%rd35+4];
	add.s32 	%r114, %r110, %r55;
	mul.wide.u32 	%rd38, %r114, 4;
	add.s64 	%rd39, %rd1, %rd38;
	ld.global.u32 	%r115, [%rd39];
	mad.lo.s32 	%r142, %r115, %r113, %r112;
	add.s32 	%r137, %r137, 2;
$L__BB0_10:
	and.b32  	%r116, %r55, 1;
	setp.eq.b32 	%p8, %r116, 1;
	not.pred 	%p9, %p8;
	@%p9 bra 	$L__BB0_12;
	add.s32 	%r117, %r137, %r5;
	mul.wide.s32 	%rd40, %r117, 4;
	add.s64 	%rd41, %rd2, %rd40;
	ld.global.u32 	%r118, [%rd41];
	mad.lo.s32 	%r119, %r137, %r55, %r4;
	mul.wide.u32 	%rd42, %r119, 4;
	add.s64 	%rd43, %rd1, %rd42;
	ld.global.u32 	%r120, [%rd43];
	mad.lo.s32 	%r142, %r120, %r118, %r142;
$L__BB0_12:
	cvta.to.global.u64 	%rd44, %rd3;
	mad.lo.s32 	%r121, %r55, %r1, %r4;
	mul.wide.s32 	%rd45, %r121, 4;
	add.s64 	%rd46, %rd44, %rd45;
	st.global.u32 	[%rd46], %r142;
	ret;

}


// ===== COMPILED SASS (sm_100) =====

	.target	sm_100

	.elftype	@"ET_EXEC"


//--------------------- .note.nv.tkinfo           --------------------------
	.section	.note.nv.tkinfo,"",@"SHT_NOTE"
	.sectionflags	@"SHF_NOTE_NV_TKINFO"
	.tkinfo
        /*0018*/ 	.word	0x00000002
        /*0030*/ 	.string	""
        /*0030*/ 	.string	"ptxas"
        /*0030*/ 	.string	"Cuda compilation tools, release 13.0, V13.0.88"
        /*0030*/ 	.string	"Build cuda_13.0.r13.0/compiler.36424714_0"
        /*0030*/ 	.string	"-arch sm_100 -m 64 "



//--------------------- .note.nv.cuinfo           --------------------------
	.section	.note.nv.cuinfo,"",@"SHT_NOTE"
	.sectionflags	@"SHF_NOTE_NV_CUINFO"
        /*0018*/ 	.short	0x0002
        /*001a*/ 	.short	0x0064
        /*001c*/ 	.short	0x0082
	.zero		2


//--------------------- .nv.info                  --------------------------
	.section	.nv.info,"",@"SHT_CUDA_INFO"
	.align	4


	//----- nvinfo : EIATTR_REGCOUNT
	.align		4
        /*0000*/ 	.byte	0x04, 0x2f
        /*0002*/ 	.short	(.L_1 - .L_0)
	.align		4
.L_0:
        /*0004*/ 	.word	index@(_Z11MulMatricesPiS_S_i)
        /*0008*/ 	.word	0x00000020


	//----- nvinfo : EIATTR_FRAME_SIZE
	.align		4
.L_1:
        /*000c*/ 	.byte	0x04, 0x11
        /*000e*/ 	.short	(.L_3 - .L_2)
	.align		4
.L_2:
        /*0010*/ 	.word	index@(_Z11MulMatricesPiS_S_i)
        /*0014*/ 	.word	0x00000000


	//----- nvinfo : EIATTR_MIN_STACK_SIZE
	.align		4
.L_3:
        /*0018*/ 	.byte	0x04, 0x12
        /*001a*/ 	.short	(.L_5 - .L_4)
	.align		4
.L_4:
        /*001c*/ 	.word	index@(_Z11MulMatricesPiS_S_i)
        /*0020*/ 	.word	0x00000000
.L_5:


//--------------------- .nv.compat                --------------------------
	.section	.nv.compat,"",@"SHT_CUDA_COMPAT_INFO"
	.align	4
        /*0000*/ 	.byte	0x02, 0x09, 0x00, 0x00, 0x02, 0x02, 0x01, 0x00, 0x02, 0x05, 0x05, 0x00, 0x03, 0x07, 0x01, 0x01
        /*0010*/ 	.byte	0x02, 0x03, 0x00, 0x00, 0x02, 0x06, 0x01, 0x00, 0x04, 0x0b, 0x08, 0x00, 0x09, 0x00, 0x00, 0x00
        /*0020*/ 	.byte	0x00, 0x00, 0x00, 0x00


//--------------------- .nv.info._Z11MulMatricesPiS_S_i --------------------------
	.section	.nv.info._Z11MulMatricesPiS_S_i,"",@"SHT_CUDA_INFO"
	.sectionflags	@""
	.align	4


	//----- nvinfo : EIATTR_CUDA_API_VERSION
	.align		4
        /*0000*/ 	.byte	0x04, 0x37
        /*0002*/ 	.short	(.L_7 - .L_6)
.L_6:
        /*0004*/ 	.word	0x00000082


	//----- nvinfo : EIATTR_KPARAM_INFO
	.align		4
.L_7:
        /*0008*/ 	.byte	0x04, 0x17
        /*000a*/ 	.short	(.L_9 - .L_8)
.L_8:
        /*000c*/ 	.word	0x00000000
        /*0010*/ 	.short	0x0003
        /*0012*/ 	.short	0x0018
        /*0014*/ 	.byte	0x00, 0xf0, 0x11, 0x00


	//----- nvinfo : EIATTR_KPARAM_INFO
	.align		4
.L_9:
        /*0018*/ 	.byte	0x04, 0x17
        /*001a*/ 	.short	(.L_11 - .L_10)
.L_10:
        /*001c*/ 	.word	0x00000000
        /*0020*/ 	.short	0x0002
        /*0022*/ 	.short	0x0010
        /*0024*/ 	.byte	0x00, 0xf5, 0x21, 0x00


	//----- nvinfo : EIATTR_KPARAM_INFO
	.align		4
.L_11:
        /*0028*/ 	.byte	0x04, 0x17
        /*002a*/ 	.short	(.L_13 - .L_12)
.L_12:
        /*002c*/ 	.word	0x00000000
        /*0030*/ 	.short	0x0001
        /*0032*/ 	.short	0x0008
        /*0034*/ 	.byte	0x00, 0xf5, 0x21, 0x00


	//----- nvinfo : EIATTR_KPARAM_INFO
	.align		4
.L_13:
        /*0038*/ 	.byte	0x04, 0x17
        /*003a*/ 	.short	(.L_15 - .L_14)
.L_14:
        /*003c*/ 	.word	0x00000000
        /*0040*/ 	.short	0x0000
        /*0042*/ 	.short	0x0000
        /*0044*/ 	.byte	0x00, 0xf5, 0x21, 0x00


	//----- nvinfo : EIATTR_SPARSE_MMA_MASK
	.align		4
.L_15:
        /*0048*/ 	.byte	0x03, 0x50
        /*004a*/ 	.short	0x0000


	//----- nvinfo : EIATTR_MAXREG_COUNT
	.align		4
        /*004c*/ 	.byte	0x03, 0x1b
        /*004e*/ 	.short	0x00ff


	//----- nvinfo : EIATTR_MERCURY_ISA_VERSION
	.align		4
        /*0050*/ 	.byte	0x03, 0x5f
        /*0052*/ 	.short	0x0101


	//----- nvinfo : EIATTR_VRC_CTA_INIT_COUNT
	.align		4
        /*0054*/ 	.byte	0x02, 0x4a
	.zero		1
	.zero		1


	//----- nvinfo : EIATTR_EXIT_INSTR_OFFSETS
	.align		4
        /*0058*/ 	.byte	0x04, 0x1c
        /*005a*/ 	.short	(.L_17 - .L_16)


	//   ....[0]....
.L_16:
        /*005c*/ 	.word	0x000008d0


	//----- nvinfo : EIATTR_CBANK_PARAM_SIZE
	.align		4
.L_17:
        /*0060*/ 	.byte	0x03, 0x19
        /*0062*/ 	.short	0x001c


	//----- nvinfo : EIATTR_PARAM_CBANK
	.align		4
        /*0064*/ 	.byte	0x04, 0x0a
        /*0066*/ 	.short	(.L_19 - .L_18)
	.align		4
.L_18:
        /*0068*/ 	.word	index@(.nv.constant0._Z11MulMatricesPiS_S_i)
        /*006c*/ 	.short	0x0380
        /*006e*/ 	.short	0x001c


	//----- nvinfo : EIATTR_SW_WAR
	.align		4
.L_19:
        /*0070*/ 	.byte	0x04, 0x36
        /*0072*/ 	.short	(.L_21 - .L_20)
.L_20:
        /*0074*/ 	.word	0x00000008
.L_21:


//--------------------- .nv.callgraph             --------------------------
	.section	.nv.callgraph,"",@"SHT_CUDA_CALLGRAPH"
	.align	4
	.sectionentsize	8
	.align		4
        /*0000*/ 	.word	0x00000000
	.align		4
        /*0004*/ 	.word	0xffffffff
	.align		4
        /*0008*/ 	.word	0x00000000
	.align		4
        /*000c*/ 	.word	0xfffffffe
	.align		4
        /*0010*/ 	.word	0x00000000
	.align		4
        /*0014*/ 	.word	0xfffffffd
	.align		4
        /*0018*/ 	.word	0x00000000
	.align		4
        /*001c*/ 	.word	0xfffffffc


//--------------------- .text._Z11MulMatricesPiS_S_i --------------------------
	.section	.text._Z11MulMatricesPiS_S_i,"ax",@progbits
	.align	128
        .global         _Z11MulMatricesPiS_S_i
        .type           _Z11MulMatricesPiS_S_i,@function
        .size           _Z11MulMatricesPiS_S_i,(.L_x_5 - _Z11MulMatricesPiS_S_i)
        .other          _Z11MulMatricesPiS_S_i,@"STO_CUDA_ENTRY STV_DEFAULT"
_Z11MulMatricesPiS_S_i:
.text._Z11MulMatricesPiS_S_i:
[----:B------:R-:W-:Y:S08]  /*0000*/  LDC R1, c[0x0][0x37c] ;  /* 0x0000df00ff017b82 */ /* 0x000ff00000000800 */
[----:B------:R-:W0:Y:S01]  /*0010*/  LDC R0, c[0x0][0x398] ;  /* 0x0000e600ff007b82 */ /* 0x000e220000000800 */
[----:B------:R-:W1:Y:S01]  /*0020*/  S2R R3, SR_CTAID.X ;  /* 0x0000000000037919 */ /* 0x000e620000002500 */
[----:B------:R-:W2:Y:S01]  /*0030*/  LDCU.64 UR4, c[0x0][0x358] ;  /* 0x00006b00ff0477ac */ /* 0x000ea20008000a00 */
[----:B------:R-:W-:Y:S01]  /*0040*/  HFMA2 R20, -RZ, RZ, 0, 0 ;  /* 0x00000000ff147431 */ /* 0x000fe200000001ff */
[----:B------:R-:W1:Y:S01]  /*0050*/  S2R R2, SR_TID.X ;  /* 0x0000000000027919 */ /* 0x000e620000002100 */
[----:B------:R-:W3:Y:S01]  /*0060*/  S2R R6, SR_CTAID.Y ;  /* 0x0000000000067919 */ /* 0x000ee20000002600 */
[----:B------:R-:W3:Y:S01]  /*0070*/  S2R R13, SR_TID.Y ;  /* 0x00000000000d7919 */ /* 0x000ee20000002200 */
[----:B0-----:R-:W-:-:S02]  /*0080*/  ISETP.GE.AND P0, PT, R0, 0x1, PT ;  /* 0x000000010000780c */ /* 0x001fc40003f06270 */
[----:B-1----:R-:W-:Y:S02]  /*0090*/  LEA R3, R3, R2, 0x3 ;  /* 0x0000000203037211 */ /* 0x002fe400078e18ff */
[----:B---3--:R-:W-:-:S09]  /*00a0*/  LEA R7, R6, R13, 0x3 ;  /* 0x0000000d06077211 */ /* 0x008fd200078e18ff */
[----:B--2---:R-:W-:Y:S05]  /*00b0*/  @!P0 BRA `(.L_x_0) ;  /* 0x0000000400f48947 */ /* 0x004fea0003800000 */
[C---:B------:R-:W-:Y:S01]  /*00c0*/  ISETP.GE.U32.AND P1, PT, R0.reuse, 0x8, PT ;  /* 0x000000080000780c */ /* 0x040fe20003f26070 */
[----:B------:R-:W-:Y:S01]  /*00d0*/  IMAD R4, R3, R0, RZ ;  /* 0x0000000003047224 */ /* 0x000fe200078e02ff */
[----:B------:R-:W-:Y:S02]  /*00e0*/  LOP3.LUT R2, R0, 0x7, RZ, 0xc0, !PT ;  /* 0x0000000700027812 */ /* 0x000fe400078ec0ff */
[----:B------:R-:W-:Y:S02]  /*00f0*/  MOV R9, RZ ;  /* 0x000000ff00097202 */ /* 0x000fe40000000f00 */
[----:B------:R-:W-:Y:S02]  /*0100*/  ISETP.NE.AND P0, PT, R2, RZ, PT ;  /* 0x000000ff0200720c */ /* 0x000fe40003f05270 */
[----:B------:R-:W-:-:S05]  /*0110*/  MOV R20, RZ ;  /* 0x000000ff00147202 */ /* 0x000fca0000000f00 */
[----:B------:R-:W-:Y:S06]  /*0120*/  @!P1 BRA `(.L_x_1) ;  /* 0x0000000000f09947 */ /* 0x000fec0003800000 */
[----:B------:R-:W-:Y:S01]  /*0130*/  IADD3 R13, PT, PT, R13, R0, RZ ;  /* 0x000000000d0d7210 */ /* 0x000fe20007ffe0ff */
[C-C-:B------:R-:W-:Y:S01]  /*0140*/  IMAD R11, R0.reuse, 0x3, R7.reuse ;  /* 0x00000003000b7824 */ /* 0x140fe200078e0207 */
[C---:B------:R-:W-:Y:S01]  /*0150*/  LOP3.LUT R9, R0.reuse, 0x7ffffff8, RZ, 0xc0, !PT ;  /* 0x7ffffff800097812 */ /* 0x040fe200078ec0ff */
[--C-:B------:R-:W-:Y:S01]  /*0160*/  IMAD R29, R0, 0x5, R7.reuse ;  /* 0x00000005001d7824 */ /* 0x100fe200078e0207 */
[----:B------:R-:W-:Y:S01]  /*0170*/  LEA R13, R6, R13, 0x3 ;  /* 0x0000000d060d7211 */ /* 0x000fe200078e18ff */
[C-C-:B------:R-:W-:Y:S01]  /*0180*/  IMAD R6, R0.reuse, 0x6, R7.reuse ;  /* 0x0000000600067824 */ /* 0x140fe200078e0207 */
[CC--:B------:R-:W-:Y:S01]  /*0190*/  LEA R5, R0.reuse, R7.reuse, 0x1 ;  /* 0x0000000700057211 */ /* 0x0c0fe200078e08ff */
[C---:B------:R-:W-:Y:S01]  /*01a0*/  IMAD R8, R0.reuse, 0x7, R7 ;  /* 0x0000000700087824 */ /* 0x040fe200078e0207 */
[----:B------:R-:W-:Y:S02]  /*01b0*/  LEA R15, R0, R7, 0x2 ;  /* 0x00000007000f7211 */ /* 0x000fe400078e10ff */
[----:B------:R-:W-:-:S02]  /*01c0*/  MOV R20, RZ ;  /* 0x000000ff00147202 */ /* 0x000fc40000000f00 */
[----:B------:R-:W-:Y:S02]  /*01d0*/  MOV R14, R4 ;  /* 0x00000004000e7202 */ /* 0x000fe40000000f00 */
[----:B------:R-:W-:Y:S02]  /*01e0*/  MOV R10, R7 ;  /* 0x00000007000a7202 */ /* 0x000fe40000000f00 */
[----:B------:R-:W-:-:S07]  /*01f0*/  IADD3 R12, PT, PT, -R9, RZ, RZ ;  /* 0x000000ff090c7210 */ /* 0x000fce0007ffe1ff */
.L_x_2:
[----:B------:R-:W0:Y:S08]  /*0200*/  LDC.64 R18, c[0x0][0x388] ;  /* 0x0000e200ff127b82 */ /* 0x000e300000000a00 */
[----:B------:R-:W1:Y:S01]  /*0210*/  LDC.64 R16, c[0x0][0x380] ;  /* 0x0000e000ff107b82 */ /* 0x000e620000000a00 */
[----:B0-----:R-:W-:-:S06]  /*0220*/  IMAD.WIDE.U32 R22, R10, 0x4, R18 ;  /* 0x000000040a167825 */ /* 0x001fcc00078e0012 */
[----:B------:R-:W2:Y:S01]  /*0230*/  LDG.E R22, desc[UR4][R22.64] ;  /* 0x0000000416167981 */ /* 0x000ea2000c1e1900 */
[----:B-1----:R-:W-:-:S05]  /*0240*/  IMAD.WIDE R16, R14, 0x4, R16 ;  /* 0x000000040e107825 */ /* 0x002fca00078e0210 */
[----:B------:R-:W2:Y:S01]  /*0250*/  LDG.E R21, desc[UR4][R16.64] ;  /* 0x0000000410157981 */ /* 0x000ea2000c1e1900 */
[----:B------:R-:W-:-:S03]  /*0260*/  IMAD.WIDE.U32 R26, R13, 0x4, R18 ;  /* 0x000000040d1a7825 */ /* 0x000fc600078e0012 */
[----:B------:R-:W3:Y:S01]  /*0270*/  LDG.E R23, desc[UR4][R16.64+0x8] ;  /* 0x0000080410177981 */ /* 0x000ee2000c1e1900 */
[----:B------:R-:W-:-:S03]  /*0280*/  IMAD.WIDE.U32 R24, R5, 0x4, R18 ;  /* 0x0000000405187825 */ /* 0x000fc600078e0012 */
[----:B------:R-:W4:Y:S04]  /*0290*/  LDG.E R26, desc[UR4][R26.64] ;  /* 0x000000041a1a7981 */ /* 0x000f28000c1e1900 */
[----:B------:R-:W3:Y:S04]  /*02a0*/  LDG.E R24, desc[UR4][R24.64] ;  /* 0x0000000418187981 */ /* 0x000ee8000c1e1900 */
[----:B------:R-:W5:Y:S01]  /*02b0*/  LDG.E R27, desc[UR4][R16.64+0x10] ;  /* 0x00001004101b7981 */ /* 0x000f62000c1e1900 */
[----:B--2---:R-:W-:-:S03]  /*02c0*/  IMAD R21, R21, R22, R20 ;  /* 0x0000001615157224 */ /* 0x004fc600078e0214 */
[----:B------:R-:W4:Y:S02]  /*02d0*/  LDG.E R20, desc[UR4][R16.64+0x4] ;  /* 0x0000040410147981 */ /* 0x000f24000c1e1900 */
[----:B----4-:R-:W-:Y:S02]  /*02e0*/  IMAD R28, R20, R26, R21 ;  /* 0x0000001a141c7224 */ /* 0x010fe400078e0215 */
[----:B------:R-:W-:-:S04]  /*02f0*/  IMAD.WIDE.U32 R20, R11, 0x4, R18 ;  /* 0x000000040b147825 */ /* 0x000fc800078e0012 */
[----:B---3--:R-:W-:Y:S02]  /*0300*/  IMAD R28, R23, R24, R28 ;  /* 0x00000018171c7224 */ /* 0x008fe400078e021c */
[--C-:B------:R-:W-:Y:S01]  /*0310*/  IMAD.WIDE.U32 R22, R15, 0x4, R18.reuse ;  /* 0x000000040f167825 */ /* 0x100fe200078e0012 */
[----:B------:R-:W2:Y:S05]  /*0320*/  LDG.E R20, desc[UR4][R20.64] ;  /* 0x0000000414147981 */ /* 0x000eaa000c1e1900 */
[----:B------:R-:W5:Y:S04]  /*0330*/  LDG.E R22, desc[UR4][R22.64] ;  /* 0x0000000416167981 */ /* 0x000f68000c1e1900 */
[----:B------:R-:W2:Y:S01]  /*0340*/  LDG.E R21, desc[UR4][R16.64+0xc] ;  /* 0x00000c0410157981 */ /* 0x000ea2000c1e1900 */
[----:B------:R-:W-:-:S03]  /*0350*/  IMAD.WIDE.U32 R24, R29, 0x4, R18 ;  /* 0x000000041d187825 */ /* 0x000fc600078e0012 */
[----:B------:R-:W3:Y:S04]  /*0360*/  LDG.E R23, desc[UR4][R16.64+0x1c] ;  /* 0x00001c0410177981 */ /* 0x000ee8000c1e1900 */
[----:B------:R-:W4:Y:S01]  /*0370*/  LDG.E R24, desc[UR4][R24.64] ;  /* 0x0000000418187981 */ /* 0x000f22000c1e1900 */
[----:B--2---:R-:W-:-:S03]  /*0380*/  IMAD R28, R21, R20, R28 ;  /* 0x00000014151c7224 */ /* 0x004fc600078e021c */
[----:B------:R-:W4:Y:S01]  /*0390*/  LDG.E R21, desc[UR4][R16.64+0x14] ;  /* 0x0000140410157981 */ /* 0x000f22000c1e1900 */
[----:B-----5:R-:W-:Y:S02]  /*03a0*/  IMAD R28, R27, R22, R28 ;  /* 0x000000161b1c7224 */ /* 0x020fe400078e021c */
[--C-:B------:R-:W-:Y:S01]  /*03b0*/  IMAD.WIDE.U32 R26, R6, 0x4, R18.reuse ;  /* 0x00000004061a7825 */ /* 0x100fe200078e0012 */
[----:B------:R-:W2:Y:S03]  /*03c0*/  LDG.E R20, desc[UR4][R16.64+0x18] ;  /* 0x0000180410147981 */ /* 0x000ea6000c1e1900 */
[----:B------:R-:W-:Y:S02]  /*03d0*/  IMAD.WIDE.U32 R18, R8, 0x4, R18 ;  /* 0x0000000408127825 */ /* 0x000fe400078e0012 */
[----:B------:R-:W2:Y:S04]  /*03e0*/  LDG.E R26, desc[UR4][R26.64] ;  /* 0x000000041a1a7981 */ /* 0x000ea8000c1e1900 */
[----:B------:R-:W3:Y:S01]  /*03f0*/  LDG.E R18, desc[UR4][R18.64] ;  /* 0x0000000412127981 */ /* 0x000ee2000c1e1900 */
[----:B------:R-:W-:-:S04]  /*0400*/  IADD3 R12, PT, PT, R12, 0x8, RZ ;  /* 0x000000080c0c7810 */ /* 0x000fc80007ffe0ff */
[----:B------:R-:W-:Y:S02]  /*0410*/  ISETP.NE.AND P1, PT, R12, RZ, PT ;  /* 0x000000ff0c00720c */ /* 0x000fe40003f25270 */
[C---:B------:R-:W-:Y:S02]  /*0420*/  LEA R13, R0.reuse, R13, 0x3 ;  /* 0x0000000d000d7211 */ /* 0x040fe400078e18ff */
[C---:B------:R-:W-:Y:S02]  /*0430*/  LEA R5, R0.reuse, R5, 0x3 ;  /* 0x0000000500057211 */ /* 0x040fe400078e18ff */
[C---:B------:R-:W-:Y:S02]  /*0440*/  LEA R11, R0.reuse, R11, 0x3 ;  /* 0x0000000b000b7211 */ /* 0x040fe400078e18ff */
[C---:B------:R-:W-:Y:S02]  /*0450*/  LEA R15, R0.reuse, R15, 0x3 ;  /* 0x0000000f000f7211 */ /* 0x040fe400078e18ff */
[----:B------:R-:W-:-:S02]  /*0460*/  LEA R29, R0, R29, 0x3 ;  /* 0x0000001d001d7211 */ /* 0x000fc400078e18ff */
[C---:B------:R-:W-:Y:S02]  /*0470*/  LEA R6, R0.reuse, R6, 0x3 ;  /* 0x0000000600067211 */ /* 0x040fe400078e18ff */
[C---:B------:R-:W-:Y:S02]  /*0480*/  LEA R8, R0.reuse, R8, 0x3 ;  /* 0x0000000800087211 */ /* 0x040fe400078e18ff */
[----:B------:R-:W-:Y:S02]  /*0490*/  LEA R10, R0, R10, 0x3 ;  /* 0x0000000a000a7211 */ /* 0x000fe400078e18ff */
[----:B------:R-:W-:Y:S01]  /*04a0*/  IADD3 R14, PT, PT, R14, 0x8, RZ ;  /* 0x000000080e0e7810 */ /* 0x000fe20007ffe0ff */
[----:B----4-:R-:W-:-:S04]  /*04b0*/  IMAD R21, R21, R24, R28 ;  /* 0x0000001815157224 */ /* 0x010fc800078e021c */
[----:B--2---:R-:W-:-:S04]  /*04c0*/  IMAD R20, R20, R26, R21 ;  /* 0x0000001a14147224 */ /* 0x004fc800078e0215 */
[----:B---3--:R-:W-:Y:S01]  /*04d0*/  IMAD R20, R23, R18, R20 ;  /* 0x0000001217147224 */ /* 0x008fe200078e0214 */
[----:B------:R-:W-:Y:S06]  /*04e0*/  @P1 BRA `(.L_x_2) ;  /* 0xfffffffc00441947 */ /* 0x000fec000383ffff */
.L_x_1:
[----:B------:R-:W-:Y:S05]  /*04f0*/  @!P0 BRA `(.L_x_0) ;  /* 0x0000000000e48947 */ /* 0x000fea0003800000 */
[----:B------:R-:W-:Y:S02]  /*0500*/  ISETP.GE.U32.AND P0, PT, R2, 0x4, PT ;  /* 0x000000040200780c */ /* 0x000fe40003f06070 */
[----:B------:R-:W-:-:S04]  /*0510*/  LOP3.LUT R6, R0, 0x3, RZ, 0xc0, !PT ;  /* 0x0000000300067812 */ /* 0x000fc800078ec0ff */
[----:B------:R-:W-:-:S07]  /*0520*/  ISETP.NE.AND P1, PT, R6, RZ, PT ;  /* 0x000000ff0600720c */ /* 0x000fce0003f25270 */
[----:B------:R-:W-:Y:S06]  /*0530*/  @!P0 BRA `(.L_x_3) ;  /* 0x0000000000648947 */ /* 0x000fec0003800000 */
[----:B------:R-:W0:Y:S01]  /*0540*/  LDC.64 R10, c[0x0][0x388] ;  /* 0x0000e200ff0a7b82 */ /* 0x000e220000000a00 */
[----:B------:R-:W-:Y:S01]  /*0550*/  IMAD R17, R9, R0, R7 ;  /* 0x0000000009117224 */ /* 0x000fe200078e0207 */
[----:B------:R-:W-:-:S04]  /*0560*/  IADD3 R5, PT, PT, R4, R9, RZ ;  /* 0x0000000904057210 */ /* 0x000fc80007ffe0ff */
[-C--:B------:R-:W-:Y:S02]  /*0570*/  IADD3 R19, PT, PT, R17, R0.reuse, RZ ;  /* 0x0000000011137210 */ /* 0x080fe40007ffe0ff */
[----:B------:R-:W1:Y:S02]  /*0580*/  LDC.64 R12, c[0x0][0x380] ;  /* 0x0000e000ff0c7b82 */ /* 0x000e640000000a00 */
[----:B------:R-:W-:Y:S01]  /*0590*/  IADD3 R21, PT, PT, R19, R0, RZ ;  /* 0x0000000013157210 */ /* 0x000fe20007ffe0ff */
[----:B0-----:R-:W-:-:S04]  /*05a0*/  IMAD.WIDE.U32 R16, R17, 0x4, R10 ;  /* 0x0000000411107825 */ /* 0x001fc800078e000a */
[----:B------:R-:W-:Y:S02]  /*05b0*/  IMAD.WIDE.U32 R18, R19, 0x4, R10 ;  /* 0x0000000413127825 */ /* 0x000fe400078e000a */
[----:B------:R-:W2:Y:S02]  /*05c0*/  LDG.E R16, desc[UR4][R16.64] ;  /* 0x0000000410107981 */ /* 0x000ea4000c1e1900 */
[----:B-1----:R-:W-:Y:S02]  /*05d0*/  IMAD.WIDE R12, R5, 0x4, R12 ;  /* 0x00000004050c7825 */ /* 0x002fe400078e020c */
[----:B------:R-:W3:Y:S02]  /*05e0*/  LDG.E R18, desc[UR4][R18.64] ;  /* 0x0000000412127981 */ /* 0x000ee4000c1e1900 */
[C-C-:B------:R-:W-:Y:S01]  /*05f0*/  IMAD.WIDE.U32 R14, R21.reuse, 0x4, R10.reuse ;  /* 0x00000004150e7825 */ /* 0x140fe200078e000a */
[----:B------:R-:W-:Y:S01]  /*0600*/  IADD3 R21, PT, PT, R21, R0, RZ ;  /* 0x0000000015157210 */ /* 0x000fe20007ffe0ff */
[----:B------:R-:W2:Y:S04]  /*0610*/  LDG.E R5, desc[UR4][R12.64] ;  /* 0x000000040c057981 */ /* 0x000ea8000c1e1900 */
[----:B------:R-:W3:Y:S01]  /*0620*/  LDG.E R2, desc[UR4][R12.64+0x4] ;  /* 0x000004040c027981 */ /* 0x000ee2000c1e1900 */
[----:B------:R-:W-:-:S03]  /*0630*/  IMAD.WIDE.U32 R10, R21, 0x4, R10 ;  /* 0x00000004150a7825 */ /* 0x000fc600078e000a */
[----:B------:R-:W4:Y:S04]  /*0640*/  LDG.E R14, desc[UR4][R14.64] ;  /* 0x000000040e0e7981 */ /* 0x000f28000c1e1900 */
[----:B------:R-:W4:Y:S04]  /*0650*/  LDG.E R21, desc[UR4][R12.64+0x8] ;  /* 0x000008040c157981 */ /* 0x000f28000c1e1900 */
[----:B------:R-:W5:Y:S04]  /*0660*/  LDG.E R23, desc[UR4][R12.64+0xc] ;  /* 0x00000c040c177981 */ /* 0x000f68000c1e1900 */
[----:B------:R-:W5:Y:S01]  /*0670*/  LDG.E R10, desc[UR4][R10.64] ;  /* 0x000000040a0a7981 */ /* 0x000f62000c1e1900 */
[----:B------:R-:W-:Y:S01]  /*0680*/  IADD3 R9, PT, PT, R9, 0x4, RZ ;  /* 0x0000000409097810 */ /* 0x000fe20007ffe0ff */
[----:B--2---:R-:W-:-:S04]  /*0690*/  IMAD R5, R5, R16, R20 ;  /* 0x0000001005057224 */ /* 0x004fc800078e0214 */
[----:B---3--:R-:W-:-:S04]  /*06a0*/  IMAD R2, R2, R18, R5 ;  /* 0x0000001202027224 */ /* 0x008fc800078e0205 */
[----:B----4-:R-:W-:-:S04]  /*06b0*/  IMAD R2, R21, R14, R2 ;  /* 0x0000000e15027224 */ /* 0x010fc800078e0202 */
[----:B-----5:R-:W-:-:S07]  /*06c0*/  IMAD R20, R23, R10, R2 ;  /* 0x0000000a17147224 */ /* 0x020fce00078e0202 */
.L_x_3:
[----:B------:R-:W-:Y:S05]  /*06d0*/  @!P1 BRA `(.L_x_0) ;  /* 0x00000000006c9947 */ /* 0x000fea0003800000 */
[----:B------:R-:W0:Y:S01]  /*06e0*/  LDC.64 R18, c[0x0][0x388] ;  /* 0x0000e200ff127b82 */ /* 0x000e220000000a00 */
[----:B------:R-:W-:Y:S02]  /*06f0*/  ISETP.NE.AND P0, PT, R6, 0x1, PT ;  /* 0x000000010600780c */ /* 0x000fe40003f05270 */
[----:B------:R-:W-:-:S04]  /*0700*/  LOP3.LUT R2, R0, 0x1, RZ, 0xc0, !PT ;  /* 0x0000000100027812 */ /* 0x000fc800078ec0ff */
[----:B------:R-:W-:Y:S01]  /*0710*/  ISETP.NE.U32.AND P1, PT, R2, 0x1, PT ;  /* 0x000000010200780c */ /* 0x000fe20003f25070 */
[----:B------:R-:W1:Y:S06]  /*0720*/  LDC.64 R10, c[0x0][0x380] ;  /* 0x0000e000ff0a7b82 */ /* 0x000e6c0000000a00 */
[C---:B------:R-:W-:Y:S01]  /*0730*/  @P0 IMAD R17, R9.reuse, R0, R7 ;  /* 0x0000000009110224 */ /* 0x040fe200078e0207 */
[----:B------:R-:W-:Y:S01]  /*0740*/  @P0 IADD3 R5, PT, PT, R4, R9, RZ ;  /* 0x0000000904050210 */ /* 0x000fe20007ffe0ff */
[----:B------:R-:W2:Y:S01]  /*0750*/  LDC.64 R14, c[0x0][0x380] ;  /* 0x0000e000ff0e7b82 */ /* 0x000ea20000000a00 */
[----:B------:R-:W-:-:S02]  /*0760*/  @P0 IADD3 R9, PT, PT, R9, 0x2, RZ ;  /* 0x0000000209090810 */ /* 0x000fc40007ffe0ff */
[----:B------:R-:W-:-:S05]  /*0770*/  @P0 IADD3 R21, PT, PT, R17, R0, RZ ;  /* 0x0000000011150210 */ /* 0x000fca0007ffe0ff */
[----:B------:R-:W3:Y:S01]  /*0780*/  LDC.64 R12, c[0x0][0x388] ;  /* 0x0000e200ff0c7b82 */ /* 0x000ee20000000a00 */
[----:B0-----:R-:W-:-:S04]  /*0790*/  @P0 IMAD.WIDE.U32 R16, R17, 0x4, R18 ;  /* 0x0000000411100825 */ /* 0x001fc800078e0012 */
[----:B------:R-:W-:Y:S02]  /*07a0*/  @P0 IMAD.WIDE.U32 R18, R21, 0x4, R18 ;  /* 0x0000000415120825 */ /* 0x000fe400078e0012 */
[----:B------:R-:W4:Y:S02]  /*07b0*/  @P0 LDG.E R16, desc[UR4][R16.64] ;  /* 0x0000000410100981 */ /* 0x000f24000c1e1900 */
[----:B-1----:R-:W-:Y:S01]  /*07c0*/  @P0 IMAD.WIDE R10, R5, 0x4, R10 ;  /* 0x00000004050a0825 */ /* 0x002fe200078e020a */
[----:B------:R-:W-:Y:S01]  /*07d0*/  @!P1 IADD3 R5, PT, PT, R4, R9, RZ ;  /* 0x0000000904059210 */ /* 0x000fe20007ffe0ff */
[----:B------:R-:W5:Y:S02]  /*07e0*/  @P0 LDG.E R18, desc[UR4][R18.64] ;  /* 0x0000000412120981 */ /* 0x000f64000c1e1900 */
[----:B------:R-:W-:Y:S02]  /*07f0*/  @!P1 IMAD R9, R9, R0, R7 ;  /* 0x0000000009099224 */ /* 0x000fe400078e0207 */
[----:B------:R-:W4:Y:S01]  /*0800*/  @P0 LDG.E R21, desc[UR4][R10.64] ;  /* 0x000000040a150981 */ /* 0x000f22000c1e1900 */
[----:B--2---:R-:W-:-:S03]  /*0810*/  @!P1 IMAD.WIDE R14, R5, 0x4, R14 ;  /* 0x00000004050e9825 */ /* 0x004fc600078e020e */
[----:B------:R-:W5:Y:S04]  /*0820*/  @P0 LDG.E R2, desc[UR4][R10.64+0x4] ;  /* 0x000004040a020981 */ /* 0x000f68000c1e1900 */
[----:B------:R-:W2:Y:S01]  /*0830*/  @!P1 LDG.E R15, desc[UR4][R14.64] ;  /* 0x000000040e0f9981 */ /* 0x000ea2000c1e1900 */
[----:B---3--:R-:W-:-:S06]  /*0840*/  @!P1 IMAD.WIDE.U32 R12, R9, 0x4, R12 ;  /* 0x00000004090c9825 */ /* 0x008fcc00078e000c */
[----:B------:R-:W2:Y:S01]  /*0850*/  @!P1 LDG.E R12, desc[UR4][R12.64] ;  /* 0x000000040c0c9981 */ /* 0x000ea2000c1e1900 */
[----:B----4-:R-:W-:-:S04]  /*0860*/  @P0 IMAD R21, R21, R16, R20 ;  /* 0x0000001015150224 */ /* 0x010fc800078e0214 */
[----:B-----5:R-:W-:-:S04]  /*0870*/  @P0 IMAD R20, R2, R18, R21 ;  /* 0x0000001202140224 */ /* 0x020fc800078e0215 */
[----:B--2---:R-:W-:-:S07]  /*0880*/  @!P1 IMAD R20, R15, R12, R20 ;  /* 0x0000000c0f149224 */ /* 0x004fce00078e0214 */
.L_x_0:
[----:B------:R-:W0:Y:S01]  /*0890*/  LDC.64 R4, c[0x0][0x390] ;  /* 0x0000e400ff047b82 */ /* 0x000e220000000a00 */
[----:B------:R-:W-:-:S04]  /*08a0*/  IMAD R3, R3, R0, R7 ;  /* 0x0000000003037224 */ /* 0x000fc800078e0207 */
[----:B0-----:R-:W-:-:S05]  /*08b0*/  IMAD.WIDE R2, R3, 0x4, R4 ;  /* 0x0000000403027825 */ /* 0x001fca00078e0204 */
[----:B------:R-:W-:Y:S01]  /*08c0*/  STG.E desc[UR4][R2.64], R20 ;  /* 0x0000001402007986 */ /* 0x000fe2000c101904 */
[----:B------:R-:W-:Y:S05]  /*08d0*/  EXIT ;  /* 0x000000000000794d */ /* 0x000fea0003800000 */
.L_x_4:
[----:B------:R-:W-:-:S00]  /*08e0*/  BRA `(.L_x_4) ;  /* 0xfffffffc00fc7947 */ /* 0x000fc0000383ffff */
[----:B------:R-:W-:-:S00]  /*08f0*/  NOP ;  /* 0x0000000000007918 */ /* 0x000fc00000000000 */
        /* <DEDUP_REMOVED lines=8> */
.L_x_5:


//--------------------- .nv.shared.reserved.0     --------------------------
	.section	.nv.shared.reserved.0,"aw",@nobits
	.weak		__nv_reservedSMEM_offset_0_alias
	.size		__nv_reservedSMEM_offset_0_alias, 0, 64
	.other		__nv_reservedSMEM_offset_0_alias,@"STO_CUDA_RESERVED_SHARED STV_DEFAULT"
__nv_reservedSMEM_offset_0_alias:
	.zero		0
	.zero		64


//--------------------- .nv.constant0._Z11MulMatricesPiS_S_i --------------------------
	.section	.nv.constant0._Z11MulMatricesPiS_S_i,"a",@progbits
	.sectionflags	@""
	.align	4
.nv.constant0._Z11MulMatricesPiS_S_i:
	.zero		924


//--------------------- SYMBOLS --------------------------

	.type		.nv.reservedSmem.offset0,@object
	.size		.nv.reservedSmem.offset0,0x4
